	.headerflags	@"EF_CUDA_TEXMODE_UNIFIED EF_CUDA_64BIT_ADDRESS EF_CUDA_ACCELERATORS EF_CUDA_SM90 EF_CUDA_VIRTUAL_SM(EF_CUDA_SM90)"
	.elftype	@"ET_EXEC"


//--------------------- .nv.info                  --------------------------
	.section	.nv.info,"",@"SHT_CUDA_INFO"
	.align	4


	//----- nvinfo : EIATTR_REGCOUNT
	.align		4
        /*0000*/ 	.byte	0x04, 0x2f
        /*0002*/ 	.short	(.L_1 - .L_0)
	.align		4
.L_0:
        /*0004*/ 	.word	index@(triton_poi_fused__to_copy_45)
        /*0008*/ 	.word	0x00000009


	//----- nvinfo : EIATTR_MIN_STACK_SIZE
	.align		4
.L_1:
        /*000c*/ 	.byte	0x04, 0x12
        /*000e*/ 	.short	(.L_3 - .L_2)
	.align		4
.L_2:
        /*0010*/ 	.word	index@(triton_poi_fused__to_copy_45)
        /*0014*/ 	.word	0x00000000


	//----- nvinfo : EIATTR_FRAME_SIZE
	.align		4
.L_3:
        /*0018*/ 	.byte	0x04, 0x11
        /*001a*/ 	.short	(.L_5 - .L_4)
	.align		4
.L_4:
        /*001c*/ 	.word	index@(triton_poi_fused__to_copy_45)
        /*0020*/ 	.word	0x00000000


	//----- nvinfo : EIATTR_MIN_STACK_SIZE
	.align		4
.L_5:
        /*0024*/ 	.byte	0x04, 0x12
        /*0026*/ 	.short	(.L_7 - .L_6)
	.align		4
.L_6:
        /*0028*/ 	.word	index@(triton_poi_fused__to_copy_45)
        /*002c*/ 	.word	0x00000000
.L_7:


//--------------------- .nv.info.triton_poi_fused__to_copy_45 --------------------------
	.section	.nv.info.triton_poi_fused__to_copy_45,"",@"SHT_CUDA_INFO"
	.sectionflags	@""
	.align	4


	//----- nvinfo : EIATTR_CUDA_API_VERSION
	.align		4
        /*0000*/ 	.byte	0x04, 0x37
        /*0002*/ 	.short	(.L_9 - .L_8)
.L_8:
        /*0004*/ 	.word	0x0000007c


	//----- nvinfo : EIATTR_KPARAM_INFO
	.align		4
.L_9:
        /*0008*/ 	.byte	0x04, 0x17
        /*000a*/ 	.short	(.L_11 - .L_10)
.L_10:
        /*000c*/ 	.word	0x00000000
        /*0010*/ 	.short	0x0001
        /*0012*/ 	.short	0x0008
        /*0014*/ 	.byte	0x00, 0xf0, 0x11, 0x00


	//----- nvinfo : EIATTR_KPARAM_INFO
	.align		4
.L_11:
        /*0018*/ 	.byte	0x04, 0x17
        /*001a*/ 	.short	(.L_13 - .L_12)
.L_12:
        /*001c*/ 	.word	0x00000000
        /*0020*/ 	.short	0x0000
        /*0022*/ 	.short	0x0000
        /*0024*/ 	.byte	0x00, 0xf4, 0x21, 0x00


	//----- nvinfo : EIATTR_SPARSE_MMA_MASK
	.align		4
.L_13:
        /*0028*/ 	.byte	0x03, 0x50
        /*002a*/ 	.short	0x0000


	//----- nvinfo : EIATTR_MAXREG_COUNT
	.align		4
        /*002c*/ 	.byte	0x03, 0x1b
        /*002e*/ 	.short	0x00ff


	//----- nvinfo : EIATTR_EXIT_INSTR_OFFSETS
	.align		4
        /*0030*/ 	.byte	0x04, 0x1c
        /*0032*/ 	.short	(.L_15 - .L_14)


	//   ....[0]....
.L_14:
        /*0034*/ 	.word	0x000000e0


	//   ....[1]....
        /*0038*/ 	.word	0x00000110


	//----- nvinfo : EIATTR_REQNTID
	.align		4
.L_15:
        /*003c*/ 	.byte	0x04, 0x10
        /*003e*/ 	.short	(.L_17 - .L_16)
.L_16:
        /*0040*/ 	.word	0x00000020
        /*0044*/ 	.word	0x00000001
        /*0048*/ 	.word	0x00000001


	//----- nvinfo : EIATTR_CBANK_PARAM_SIZE
	.align		4
.L_17:
        /*004c*/ 	.byte	0x03, 0x19
        /*004e*/ 	.short	0x000c


	//----- nvinfo : EIATTR_PARAM_CBANK
	.align		4
        /*0050*/ 	.byte	0x04, 0x0a
        /*0052*/ 	.short	(.L_19 - .L_18)
	.align		4
.L_18:
        /*0054*/ 	.word	index@(.nv.constant0.triton_poi_fused__to_copy_45)
        /*0058*/ 	.short	0x0210
        /*005a*/ 	.short	0x000c


	//----- nvinfo : EIATTR_SW_WAR
	.align		4
.L_19:
        /*005c*/ 	.byte	0x04, 0x36
        /*005e*/ 	.short	(.L_21 - .L_20)
.L_20:
        /*0060*/ 	.word	0x00000008
.L_21:


//--------------------- .nv.callgraph             --------------------------
	.section	.nv.callgraph,"",@"SHT_CUDA_CALLGRAPH"
	.align	4
	.sectionentsize	8
	.align		4
        /*0000*/ 	.word	0x00000000
	.align		4
        /*0004*/ 	.word	0xffffffff
	.align		4
        /*0008*/ 	.word	0x00000000
	.align		4
        /*000c*/ 	.word	0xfffffffe
	.align		4
        /*0010*/ 	.word	0x00000000
	.align		4
        /*0014*/ 	.word	0xfffffffd
	.align		4
        /*0018*/ 	.word	0x00000000
	.align		4
        /*001c*/ 	.word	0xfffffffc


//--------------------- .text.triton_poi_fused__to_copy_45 --------------------------
	.section	.text.triton_poi_fused__to_copy_45,"ax",@progbits
	.align	128
        .global         triton_poi_fused__to_copy_45
        .type           triton_poi_fused__to_copy_45,@function
        .size           triton_poi_fused__to_copy_45,(.L_x_1 - triton_poi_fused__to_copy_45)
        .other          triton_poi_fused__to_copy_45,@"STO_CUDA_ENTRY STV_DEFAULT"
triton_poi_fused__to_copy_45:
.text.triton_poi_fused__to_copy_45:
[----:B------:R-:W0:Y:S02]  /*0000*/  LDC R1, c[0x0][0x28] ;  /* 0x00000a00ff017b82 */ /* 0x000e240000000800 */
[----:B------:R-:W1:Y:S01]  /*0010*/  S2R R6, SR_TID.X ;  /* 0x0000000000067919 */ /* 0x000e620000002100 */
[----:B------:R-:W2:Y:S01]  /*0020*/  LDC.64 R2, c[0x0][0x210] ;  /* 0x00008400ff027b82 */ /* 0x000ea20000000a00 */
[----:B------:R-:W3:Y:S01]  /*0030*/  S2R R5, SR_CTAID.X ;  /* 0x0000000000057919 */ /* 0x000ee20000002500 */
[C---:B-1----:R-:W-:Y:S02]  /*0040*/  LOP3.LUT R0, R6.reuse, 0x7, RZ, 0xc0, !PT ;  /* 0x0000000706007812 */ /* 0x042fe400078ec0ff */
[----:B------:R-:W-:-:S03]  /*0050*/  LOP3.LUT P0, RZ, R6, 0x18, RZ, 0xc0, !PT ;  /* 0x0000001806ff7812 */ /* 0x000fc6000780c0ff */
[----:B---3--:R-:W-:-:S04]  /*0060*/  IMAD R5, R5, 0x8, R0 ;  /* 0x0000000805057824 */ /* 0x008fc800078e0200 */
[C---:B--2---:R-:W-:Y:S01]  /*0070*/  IMAD.WIDE R2, R5.reuse, 0x8, R2 ;  /* 0x0000000805027825 */ /* 0x044fe200078e0202 */
[----:B------:R-:W-:Y:S02]  /*0080*/  I2FP.F32.S32 R0, R5 ;  /* 0x0000000500007245 */ /* 0x000fe40000201400 */
[----:B------:R-:W-:-:S03]  /*0090*/  ISETP.LT.AND P0, PT, R5, 0x8, !P0 ;  /* 0x000000080500780c */ /* 0x000fc60004701270 */
[----:B------:R-:W-:-:S05]  /*00a0*/  FMUL R0, R0, 0.42857143282890319824 ;  /* 0x3edb6db700007820 */ /* 0x000fca0000400000 */
[----:B------:R-:W-:-:S04]  /*00b0*/  FMNMX R0, RZ, R0, !PT ;  /* 0x00000000ff007209 */ /* 0x000fc80007800000 */
[----:B------:R-:W1:Y:S02]  /*00c0*/  F2I.TRUNC.NTZ R4, R0 ;  /* 0x0000000000047305 */ /* 0x000e64000020f100 */
[----:B-1----:R-:W-:Y:S01]  /*00d0*/  SHF.R.S32.HI R5, RZ, 0x1f, R4 ;  /* 0x0000001fff057819 */ /* 0x002fe20000011404 */
[----:B------:R-:W-:Y:S06]  /*00e0*/  @!P0 EXIT ;  /* 0x000000000000894d */ /* 0x000fec0003800000 */
[----:B------:R-:W-:Y:S02]  /*00f0*/  ULDC.64 UR4, c[0x0][0x208] ;  /* 0x0000820000047ab9 */ /* 0x000fe40000000a00 */
[----:B------:R-:W-:Y:S01]  /*0100*/  STG.E.64 desc[UR4][R2.64], R4 ;  /* 0x0000000402007986 */ /* 0x000fe2000c101b04 */
[----:B------:R-:W-:Y:S05]  /*0110*/  EXIT ;  /* 0x000000000000794d */ /* 0x000fea0003800000 */
.L_x_0:
[----:B------:R-:W-:-:S00]  /*0120*/  BRA `(.L_x_0) ;  /* 0xfffffffc00fc7947 */ /* 0x000fc0000383ffff */
[----:B------:R-:W-:-:S00]  /*0130*/  NOP ;  /* 0x0000000000007918 */ /* 0x000fc00000000000 */
        /* <DEDUP_REMOVED lines=12> */
.L_x_1:


//--------------------- .nv.constant0.triton_poi_fused__to_copy_45 --------------------------
	.section	.nv.constant0.triton_poi_fused__to_copy_45,"a",@progbits
	.sectionflags	@""
	.align	4
.nv.constant0.triton_poi_fused__to_copy_45:
	.zero		540
